//
// Generated by NVIDIA NVVM Compiler
//
// Compiler Build ID: CL-36424714
// Cuda compilation tools, release 13.0, V13.0.88
// Based on NVVM 20.0.0
//

.version 9.0
.target sm_100
.address_size 64

	// .globl	_Z14NNSmoothKernelPfS_m
.extern .shared .align 16 .b8 shared[];

.visible .entry _Z14NNSmoothKernelPfS_m(
	.param .u64 .ptr .align 1 _Z14NNSmoothKernelPfS_m_param_0,
	.param .u64 .ptr .align 1 _Z14NNSmoothKernelPfS_m_param_1,
	.param .u64 _Z14NNSmoothKernelPfS_m_param_2
)
{
	.reg .pred 	%p<4>;
	.reg .b32 	%r<34>;
	.reg .b32 	%f<24>;
	.reg .b64 	%rd<17>;

	ld.param.u64 	%rd3, [_Z14NNSmoothKernelPfS_m_param_0];
	ld.param.u64 	%rd2, [_Z14NNSmoothKernelPfS_m_param_1];
	ld.param.u64 	%rd4, [_Z14NNSmoothKernelPfS_m_param_2];
	cvta.to.global.u64 	%rd1, %rd3;
	shr.u64 	%rd5, %rd4, 2;
	cvt.u32.u64 	%r1, %rd5;
	mov.u32 	%r8, %ctaid.y;
	mov.u32 	%r9, %ntid.y;
	mov.u32 	%r2, %tid.y;
	mad.lo.s32 	%r10, %r8, %r9, %r2;
	mul.lo.s32 	%r3, %r10, %r1;
	mov.u32 	%r11, %ctaid.x;
	mov.u32 	%r12, %ntid.x;
	mov.u32 	%r4, %tid.x;
	mad.lo.s32 	%r5, %r11, %r12, %r4;
	add.s32 	%r6, %r5, %r3;
	mul.wide.u32 	%rd6, %r6, 4;
	add.s64 	%rd7, %rd1, %rd6;
	ld.global.f32 	%f1, [%rd7];
	shl.b32 	%r13, %r4, 4;
	mov.u32 	%r14, shared;
	add.s32 	%r15, %r14, %r13;
	shl.b32 	%r16, %r2, 2;
	add.s32 	%r7, %r15, %r16;
	st.shared.f32 	[%r7], %f1;
	setp.gt.u32 	%p1, %r4, 1;
	@%p1 bra 	$L__BB0_2;
	add.s32 	%r17, %r6, 2;
	mul.wide.u32 	%rd8, %r17, 4;
	add.s64 	%rd9, %rd1, %rd8;
	ld.global.f32 	%f2, [%rd9];
	st.shared.f32 	[%r7+32], %f2;
$L__BB0_2:
	setp.gt.u32 	%p2, %r2, 1;
	@%p2 bra 	$L__BB0_4;
	shl.b32 	%r18, %r1, 1;
	add.s32 	%r19, %r6, %r18;
	mul.wide.u32 	%rd10, %r19, 4;
	add.s64 	%rd11, %rd1, %rd10;
	ld.global.f32 	%f3, [%rd11];
	st.shared.f32 	[%r7+8], %f3;
$L__BB0_4:
	or.b32  	%r20, %r2, %r4;
	and.b32  	%r21, %r20, 1022;
	setp.ne.s32 	%p3, %r21, 0;
	@%p3 bra 	$L__BB0_6;
	shl.b32 	%r22, %r1, 1;
	add.s32 	%r23, %r3, %r22;
	add.s32 	%r24, %r5, %r23;
	add.s32 	%r25, %r24, 2;
	mul.wide.u32 	%rd12, %r25, 4;
	add.s64 	%rd13, %rd1, %rd12;
	ld.global.f32 	%f4, [%rd13];
	st.shared.f32 	[%r7+40], %f4;
$L__BB0_6:
	bar.sync 	0;
	add.s32 	%r28, %r14, %r16;
	add.s32 	%r30, %r28, %r13;
	ld.shared.f32 	%f5, [%r30];
	add.f32 	%f6, %f5, 0f00000000;
	ld.shared.f32 	%f7, [%r30+16];
	add.f32 	%f8, %f6, %f7;
	ld.shared.f32 	%f9, [%r30+32];
	add.f32 	%f10, %f8, %f9;
	ld.shared.f32 	%f11, [%r30+4];
	add.f32 	%f12, %f10, %f11;
	ld.shared.f32 	%f13, [%r30+20];
	add.f32 	%f14, %f12, %f13;
	ld.shared.f32 	%f15, [%r30+36];
	add.f32 	%f16, %f14, %f15;
	ld.shared.f32 	%f17, [%r30+8];
	add.f32 	%f18, %f16, %f17;
	ld.shared.f32 	%f19, [%r30+24];
	add.f32 	%f20, %f18, %f19;
	ld.shared.f32 	%f21, [%r30+40];
	add.f32 	%f22, %f20, %f21;
	cvta.to.global.u64 	%rd14, %rd2;
	div.rn.f32 	%f23, %f22, 0f41100000;
	add.s32 	%r31, %r3, %r1;
	add.s32 	%r32, %r5, %r31;
	add.s32 	%r33, %r32, 1;
	mul.wide.u32 	%rd15, %r33, 4;
	add.s64 	%rd16, %rd14, %rd15;
	st.global.f32 	[%rd16], %f23;
	ret;

}


// ===== COMPILED SASS (sm_100) =====

	.target	sm_100

	.elftype	@"ET_EXEC"


//--------------------- .note.nv.tkinfo           --------------------------
	.section	.note.nv.tkinfo,"",@"SHT_NOTE"
	.sectionflags	@"SHF_NOTE_NV_TKINFO"
	.tkinfo
        /*0018*/ 	.word	0x00000002
        /*0030*/ 	.string	""
        /*0030*/ 	.string	"ptxas"
        /*0030*/ 	.string	"Cuda compilation tools, release 13.0, V13.0.88"
        /*0030*/ 	.string	"Build cuda_13.0.r13.0/compiler.36424714_0"
        /*0030*/ 	.string	"-arch sm_100 -m 64 "



//--------------------- .note.nv.cuinfo           --------------------------
	.section	.note.nv.cuinfo,"",@"SHT_NOTE"
	.sectionflags	@"SHF_NOTE_NV_CUINFO"
        /*0018*/ 	.short	0x0002
        /*001a*/ 	.short	0x0064
        /*001c*/ 	.short	0x0082
	.zero		2


//--------------------- .nv.info                  --------------------------
	.section	.nv.info,"",@"SHT_CUDA_INFO"
	.align	4


	//----- nvinfo : EIATTR_REGCOUNT
	.align		4
        /*0000*/ 	.byte	0x04, 0x2f
        /*0002*/ 	.short	(.L_1 - .L_0)
	.align		4
.L_0:
        /*0004*/ 	.word	index@(_Z14NNSmoothKernelPfS_m)
        /*0008*/ 	.word	0x0000001a


	//----- nvinfo : EIATTR_FRAME_SIZE
	.align		4
.L_1:
        /*000c*/ 	.byte	0x04, 0x11
        /*000e*/ 	.short	(.L_3 - .L_2)
	.align		4
.L_2:
        /*0010*/ 	.word	index@($__internal_0_$__cuda_sm3x_div_rn_noftz_f32_slowpath)
        /*0014*/ 	.word	0x00000000


	//----- nvinfo : EIATTR_FRAME_SIZE
	.align		4
.L_3:
        /*0018*/ 	.byte	0x04, 0x11
        /*001a*/ 	.short	(.L_5 - .L_4)
	.align		4
.L_4:
        /*001c*/ 	.word	index@(_Z14NNSmoothKernelPfS_m)
        /*0020*/ 	.word	0x00000000


	//----- nvinfo : EIATTR_MIN_STACK_SIZE
	.align		4
.L_5:
        /*0024*/ 	.byte	0x04, 0x12
        /*0026*/ 	.short	(.L_7 - .L_6)
	.align		4
.L_6:
        /*0028*/ 	.word	index@(_Z14NNSmoothKernelPfS_m)
        /*002c*/ 	.word	0x00000000
.L_7:


//--------------------- .nv.compat                --------------------------
	.section	.nv.compat,"",@"SHT_CUDA_COMPAT_INFO"
	.align	4
        /*0000*/ 	.byte	0x02, 0x09, 0x00, 0x00, 0x02, 0x02, 0x01, 0x00, 0x02, 0x05, 0x05, 0x00, 0x03, 0x07, 0x01, 0x01
        /*0010*/ 	.byte	0x02, 0x03, 0x00, 0x00, 0x02, 0x06, 0x01, 0x00, 0x04, 0x0b, 0x08, 0x00, 0x01, 0x00, 0x00, 0x00
        /*0020*/ 	.byte	0x00, 0x00, 0x00, 0x00


//--------------------- .nv.info._Z14NNSmoothKernelPfS_m --------------------------
	.section	.nv.info._Z14NNSmoothKernelPfS_m,"",@"SHT_CUDA_INFO"
	.sectionflags	@""
	.align	4


	//----- nvinfo : EIATTR_CUDA_API_VERSION
	.align		4
        /*0000*/ 	.byte	0x04, 0x37
        /*0002*/ 	.short	(.L_9 - .L_8)
.L_8:
        /*0004*/ 	.word	0x00000082


	//----- nvinfo : EIATTR_KPARAM_INFO
	.align		4
.L_9:
        /*0008*/ 	.byte	0x04, 0x17
        /*000a*/ 	.short	(.L_11 - .L_10)
.L_10:
        /*000c*/ 	.word	0x00000000
        /*0010*/ 	.short	0x0002
        /*0012*/ 	.short	0x0010
        /*0014*/ 	.byte	0x00, 0xf0, 0x21, 0x00


	//----- nvinfo : EIATTR_KPARAM_INFO
	.align		4
.L_11:
        /*0018*/ 	.byte	0x04, 0x17
        /*001a*/ 	.short	(.L_13 - .L_12)
.L_12:
        /*001c*/ 	.word	0x00000000
        /*0020*/ 	.short	0x0001
        /*0022*/ 	.short	0x0008
        /*0024*/ 	.byte	0x00, 0xf5, 0x21, 0x00


	//----- nvinfo : EIATTR_KPARAM_INFO
	.align		4
.L_13:
        /*0028*/ 	.byte	0x04, 0x17
        /*002a*/ 	.short	(.L_15 - .L_14)
.L_14:
        /*002c*/ 	.word	0x00000000
        /*0030*/ 	.short	0x0000
        /*0032*/ 	.short	0x0000
        /*0034*/ 	.byte	0x00, 0xf5, 0x21, 0x00


	//----- nvinfo : EIATTR_SPARSE_MMA_MASK
	.align		4
.L_15:
        /*0038*/ 	.byte	0x03, 0x50
        /*003a*/ 	.short	0x0000


	//----- nvinfo : EIATTR_MAXREG_COUNT
	.align		4
        /*003c*/ 	.byte	0x03, 0x1b
        /*003e*/ 	.short	0x00ff


	//----- nvinfo : EIATTR_NUM_BARRIERS
	.align		4
        /*0040*/ 	.byte	0x02, 0x4c
        /*0042*/ 	.byte	0x01
	.zero		1


	//----- nvinfo : EIATTR_MERCURY_ISA_VERSION
	.align		4
        /*0044*/ 	.byte	0x03, 0x5f
        /*0046*/ 	.short	0x0101


	//----- nvinfo : EIATTR_VRC_CTA_INIT_COUNT
	.align		4
        /*0048*/ 	.byte	0x02, 0x4a
	.zero		1
	.zero		1


	//----- nvinfo : EIATTR_EXIT_INSTR_OFFSETS
	.align		4
        /*004c*/ 	.byte	0x04, 0x1c
        /*004e*/ 	.short	(.L_17 - .L_16)


	//   ....[0]....
.L_16:
        /*0050*/ 	.word	0x000004f0


	//----- nvinfo : EIATTR_CRS_STACK_SIZE
	.align		4
.L_17:
        /*0054*/ 	.byte	0x04, 0x1e
        /*0056*/ 	.short	(.L_19 - .L_18)
.L_18:
        /*0058*/ 	.word	0x00000000


	//----- nvinfo : EIATTR_CBANK_PARAM_SIZE
	.align		4
.L_19:
        /*005c*/ 	.byte	0x03, 0x19
        /*005e*/ 	.short	0x0018


	//----- nvinfo : EIATTR_PARAM_CBANK
	.align		4
        /*0060*/ 	.byte	0x04, 0x0a
        /*0062*/ 	.short	(.L_21 - .L_20)
	.align		4
.L_20:
        /*0064*/ 	.word	index@(.nv.constant0._Z14NNSmoothKernelPfS_m)
        /*0068*/ 	.short	0x0380
        /*006a*/ 	.short	0x0018


	//----- nvinfo : EIATTR_SW_WAR
	.align		4
.L_21:
        /*006c*/ 	.byte	0x04, 0x36
        /*006e*/ 	.short	(.L_23 - .L_22)
.L_22:
        /*0070*/ 	.word	0x00000008
.L_23:


//--------------------- .nv.callgraph             --------------------------
	.section	.nv.callgraph,"",@"SHT_CUDA_CALLGRAPH"
	.align	4
	.sectionentsize	8
	.align		4
        /*0000*/ 	.word	0x00000000
	.align		4
        /*0004*/ 	.word	0xffffffff
	.align		4
        /*0008*/ 	.word	0x00000000
	.align		4
        /*000c*/ 	.word	0xfffffffe
	.align		4
        /*0010*/ 	.word	0x00000000
	.align		4
        /*0014*/ 	.word	0xfffffffd
	.align		4
        /*0018*/ 	.word	0x00000000
	.align		4
        /*001c*/ 	.word	0xfffffffc


//--------------------- .text._Z14NNSmoothKernelPfS_m --------------------------
	.section	.text._Z14NNSmoothKernelPfS_m,"ax",@progbits
	.align	128
        .global         _Z14NNSmoothKernelPfS_m
        .type           _Z14NNSmoothKernelPfS_m,@function
        .size           _Z14NNSmoothKernelPfS_m,(.L_x_15 - _Z14NNSmoothKernelPfS_m)
        .other          _Z14NNSmoothKernelPfS_m,@"STO_CUDA_ENTRY STV_DEFAULT"
_Z14NNSmoothKernelPfS_m:
.text._Z14NNSmoothKernelPfS_m:
[----:B------:R-:W-:Y:S01]  /*0000*/  LDC R1, c[0x0][0x37c] ;  /* 0x0000df00ff017b82 */ /* 0x000fe20000000800 */
[----:B------:R-:W0:Y:S07]  /*0010*/  S2R R5, SR_TID.Y ;  /* 0x0000000000057919 */ /* 0x000e2e0000002200 */
[----:B------:R-:W1:Y:S01]  /*0020*/  LDC.64 R8, c[0x0][0x390] ;  /* 0x0000e400ff087b82 */ /* 0x000e620000000a00 */
[----:B------:R-:W2:Y:S01]  /*0030*/  LDCU.64 UR6, c[0x0][0x358] ;  /* 0x00006b00ff0677ac */ /* 0x000ea20008000a00 */
[----:B------:R-:W3:Y:S06]  /*0040*/  S2R R0, SR_TID.X ;  /* 0x0000000000007919 */ /* 0x000eec0000002100 */
[----:B------:R-:W4:Y:S08]  /*0050*/  S2UR UR4, SR_CTAID.Y ;  /* 0x00000000000479c3 */ /* 0x000f300000002600 */
[----:B------:R-:W4:Y:S08]  /*0060*/  LDC R4, c[0x0][0x364] ;  /* 0x0000d900ff047b82 */ /* 0x000f300000000800 */
[----:B------:R-:W5:Y:S01]  /*0070*/  S2UR UR5, SR_CTAID.X ;  /* 0x00000000000579c3 */ /* 0x000f620000002500 */
[----:B-1----:R-:W-:-:S02]  /*0080*/  SHF.R.U64 R2, R8, 0x2, R9 ;  /* 0x0000000208027819 */ /* 0x002fc40000001209 */
[----:B0-----:R-:W-:-:S05]  /*0090*/  ISETP.GT.U32.AND P2, PT, R5, 0x1, PT ;  /* 0x000000010500780c */ /* 0x001fca0003f44070 */
[----:B------:R-:W5:Y:S01]  /*00a0*/  LDC R3, c[0x0][0x360] ;  /* 0x0000d800ff037b82 */ /* 0x000f620000000800 */
[----:B---3--:R-:W-:Y:S02]  /*00b0*/  LOP3.LUT P0, RZ, R5, 0x3fe, R0, 0xc8, !PT ;  /* 0x000003fe05ff7812 */ /* 0x008fe4000780c800 */
[----:B------:R-:W-:-:S05]  /*00c0*/  ISETP.GT.U32.AND P1, PT, R0, 0x1, PT ;  /* 0x000000010000780c */ /* 0x000fca0003f24070 */
[----:B------:R-:W0:Y:S01]  /*00d0*/  LDC.64 R6, c[0x0][0x380] ;  /* 0x0000e000ff067b82 */ /* 0x000e220000000a00 */
[----:B----4-:R-:W-:-:S04]  /*00e0*/  IMAD R9, R4, UR4, R5 ;  /* 0x0000000404097c24 */ /* 0x010fc8000f8e0205 */
[----:B------:R-:W-:-:S04]  /*00f0*/  IMAD R4, R9, R2, RZ ;  /* 0x0000000209047224 */ /* 0x000fc800078e02ff */
[----:B------:R-:W-:Y:S02]  /*0100*/  @!P0 IMAD R8, R2, 0x2, R4 ;  /* 0x0000000202088824 */ /* 0x000fe400078e0204 */
[----:B-----5:R-:W-:-:S04]  /*0110*/  IMAD R3, R3, UR5, R0 ;  /* 0x0000000503037c24 */ /* 0x020fc8000f8e0200 */
[----:B------:R-:W-:Y:S01]  /*0120*/  IMAD.IADD R9, R4, 0x1, R3 ;  /* 0x0000000104097824 */ /* 0x000fe200078e0203 */
[----:B------:R-:W-:-:S03]  /*0130*/  @!P0 IADD3 R15, PT, PT, R3, 0x2, R8 ;  /* 0x00000002030f8810 */ /* 0x000fc60007ffe008 */
[C---:B------:R-:W-:Y:S01]  /*0140*/  @!P1 VIADD R11, R9.reuse, 0x2 ;  /* 0x00000002090b9836 */ /* 0x040fe20000000000 */
[----:B------:R-:W-:Y:S01]  /*0150*/  @!P2 LEA R13, R2, R9, 0x1 ;  /* 0x00000009020da211 */ /* 0x000fe200078e08ff */
[----:B0-----:R-:W-:-:S04]  /*0160*/  IMAD.WIDE.U32 R8, R9, 0x4, R6 ;  /* 0x0000000409087825 */ /* 0x001fc800078e0006 */
[--C-:B------:R-:W-:Y:S02]  /*0170*/  @!P1 IMAD.WIDE.U32 R10, R11, 0x4, R6.reuse ;  /* 0x000000040b0a9825 */ /* 0x100fe400078e0006 */
[----:B--2---:R-:W2:Y:S02]  /*0180*/  LDG.E R8, desc[UR6][R8.64] ;  /* 0x0000000608087981 */ /* 0x004ea4000c1e1900 */
[--C-:B------:R-:W-:Y:S02]  /*0190*/  @!P2 IMAD.WIDE.U32 R12, R13, 0x4, R6.reuse ;  /* 0x000000040d0ca825 */ /* 0x100fe400078e0006 */
[----:B------:R-:W3:Y:S02]  /*01a0*/  @!P1 LDG.E R10, desc[UR6][R10.64] ;  /* 0x000000060a0a9981 */ /* 0x000ee4000c1e1900 */
[----:B------:R-:W-:Y:S02]  /*01b0*/  @!P0 IMAD.WIDE.U32 R6, R15, 0x4, R6 ;  /* 0x000000040f068825 */ /* 0x000fe400078e0006 */
[----:B------:R-:W4:Y:S04]  /*01c0*/  @!P2 LDG.E R12, desc[UR6][R12.64] ;  /* 0x000000060c0ca981 */ /* 0x000f28000c1e1900 */
[----:B------:R-:W5:Y:S01]  /*01d0*/  @!P0 LDG.E R6, desc[UR6][R6.64] ;  /* 0x0000000606068981 */ /* 0x000f62000c1e1900 */
[----:B------:R-:W0:Y:S01]  /*01e0*/  S2UR UR5, SR_CgaCtaId ;  /* 0x00000000000579c3 */ /* 0x000e220000008800 */
[----:B------:R-:W-:-:S02]  /*01f0*/  UMOV UR4, 0x400 ;  /* 0x0000040000047882 */ /* 0x000fc40000000000 */
[----:B0-----:R-:W-:-:S06]  /*0200*/  ULEA UR4, UR5, UR4, 0x18 ;  /* 0x0000000405047291 */ /* 0x001fcc000f8ec0ff */
[----:B------:R-:W-:-:S05]  /*0210*/  LEA R14, R0, UR4, 0x4 ;  /* 0x00000004000e7c11 */ /* 0x000fca000f8e20ff */
[C---:B------:R-:W-:Y:S01]  /*0220*/  IMAD R15, R5.reuse, 0x4, R14 ;  /* 0x00000004050f7824 */ /* 0x040fe200078e020e */
[----:B------:R-:W-:-:S05]  /*0230*/  LEA R5, R5, UR4, 0x2 ;  /* 0x0000000405057c11 */ /* 0x000fca000f8e10ff */
[----:B------:R-:W-:Y:S01]  /*0240*/  IMAD R5, R0, 0x10, R5 ;  /* 0x0000001000057824 */ /* 0x000fe200078e0205 */
[----:B------:R-:W-:Y:S01]  /*0250*/  BSSY.RECONVERGENT B1, `(.L_x_0) ;  /* 0x0000024000017945 */ /* 0x000fe20003800200 */
[----:B--2---:R-:W-:Y:S04]  /*0260*/  STS [R15], R8 ;  /* 0x000000080f007388 */ /* 0x004fe80000000800 */
[----:B---3--:R-:W-:Y:S04]  /*0270*/  @!P1 STS [R15+0x20], R10 ;  /* 0x0000200a0f009388 */ /* 0x008fe80000000800 */
[----:B----4-:R-:W-:Y:S04]  /*0280*/  @!P2 STS [R15+0x8], R12 ;  /* 0x0000080c0f00a388 */ /* 0x010fe80000000800 */
[----:B-----5:R-:W-:Y:S01]  /*0290*/  @!P0 STS [R15+0x28], R6 ;  /* 0x000028060f008388 */ /* 0x020fe20000000800 */
[----:B------:R-:W-:Y:S06]  /*02a0*/  BAR.SYNC.DEFER_BLOCKING 0x0 ;  /* 0x0000000000007b1d */ /* 0x000fec0000010000 */
[----:B------:R-:W0:Y:S04]  /*02b0*/  LDS R0, [R5] ;  /* 0x0000000005007984 */ /* 0x000e280000000800 */
[----:B------:R-:W1:Y:S04]  /*02c0*/  LDS R7, [R5+0x10] ;  /* 0x0000100005077984 */ /* 0x000e680000000800 */
[----:B------:R-:W2:Y:S04]  /*02d0*/  LDS R9, [R5+0x20] ;  /* 0x0000200005097984 */ /* 0x000ea80000000800 */
[----:B------:R-:W3:Y:S04]  /*02e0*/  LDS R11, [R5+0x4] ;  /* 0x00000400050b7984 */ /* 0x000ee80000000800 */
[----:B------:R-:W4:Y:S04]  /*02f0*/  LDS R13, [R5+0x14] ;  /* 0x00001400050d7984 */ /* 0x000f280000000800 */
[----:B------:R-:W5:Y:S04]  /*0300*/  LDS R17, [R5+0x24] ;  /* 0x0000240005117984 */ /* 0x000f680000000800 */
[----:B------:R-:W5:Y:S04]  /*0310*/  LDS R19, [R5+0x8] ;  /* 0x0000080005137984 */ /* 0x000f680000000800 */
[----:B------:R-:W5:Y:S04]  /*0320*/  LDS R21, [R5+0x18] ;  /* 0x0000180005157984 */ /* 0x000f680000000800 */
[----:B------:R-:W5:Y:S01]  /*0330*/  LDS R23, [R5+0x28] ;  /* 0x0000280005177984 */ /* 0x000f620000000800 */
[----:B0-----:R-:W-:-:S04]  /*0340*/  FADD R0, RZ, R0 ;  /* 0x00000000ff007221 */ /* 0x001fc80000000000 */
[----:B-1----:R-:W-:-:S04]  /*0350*/  FADD R0, R0, R7 ;  /* 0x0000000700007221 */ /* 0x002fc80000000000 */
[----:B--2---:R-:W-:-:S04]  /*0360*/  FADD R0, R0, R9 ;  /* 0x0000000900007221 */ /* 0x004fc80000000000 */
[----:B---3--:R-:W-:-:S04]  /*0370*/  FADD R0, R0, R11 ;  /* 0x0000000b00007221 */ /* 0x008fc80000000000 */
[----:B----4-:R-:W-:-:S04]  /*0380*/  FADD R0, R0, R13 ;  /* 0x0000000d00007221 */ /* 0x010fc80000000000 */
[----:B-----5:R-:W-:Y:S01]  /*0390*/  FADD R0, R0, R17 ;  /* 0x0000001100007221 */ /* 0x020fe20000000000 */
[----:B------:R-:W-:-:S03]  /*03a0*/  HFMA2 R6, -RZ, RZ, 1.4716796875, -0.0003798007965087890625 ;  /* 0x3de38e39ff067431 */ /* 0x000fc600000001ff */
[----:B------:R-:W-:-:S04]  /*03b0*/  FADD R0, R0, R19 ;  /* 0x0000001300007221 */ /* 0x000fc80000000000 */
[----:B------:R-:W-:Y:S01]  /*03c0*/  FADD R0, R0, R21 ;  /* 0x0000001500007221 */ /* 0x000fe20000000000 */
[----:B------:R-:W-:-:S03]  /*03d0*/  IMAD.MOV.U32 R7, RZ, RZ, 0x41100000 ;  /* 0x41100000ff077424 */ /* 0x000fc600078e00ff */
[----:B------:R-:W-:Y:S01]  /*03e0*/  FADD R0, R0, R23 ;  /* 0x0000001700007221 */ /* 0x000fe20000000000 */
[----:B------:R-:W-:-:S03]  /*03f0*/  FFMA R5, R6, -R7, 1 ;  /* 0x3f80000006057423 */ /* 0x000fc60000000807 */
[----:B------:R-:W0:Y:S01]  /*0400*/  FCHK P0, R0, 9 ;  /* 0x4110000000007902 */ /* 0x000e220000000000 */
[----:B------:R-:W-:-:S04]  /*0410*/  FFMA R5, R5, R6, 0.11111111193895339966 ;  /* 0x3de38e3905057423 */ /* 0x000fc80000000006 */
[----:B------:R-:W-:-:S04]  /*0420*/  FFMA R6, R0, R5, RZ ;  /* 0x0000000500067223 */ /* 0x000fc800000000ff */
[----:B------:R-:W-:-:S04]  /*0430*/  FFMA R7, R6, -9, R0 ;  /* 0xc110000006077823 */ /* 0x000fc80000000000 */
[----:B------:R-:W-:Y:S01]  /*0440*/  FFMA R5, R5, R7, R6 ;  /* 0x0000000705057223 */ /* 0x000fe20000000006 */
[----:B0-----:R-:W-:Y:S06]  /*0450*/  @!P0 BRA `(.L_x_1) ;  /* 0x00000000000c8947 */ /* 0x001fec0003800000 */
[----:B------:R-:W-:-:S07]  /*0460*/  MOV R6, 0x480 ;  /* 0x0000048000067802 */ /* 0x000fce0000000f00 */
[----:B------:R-:W-:Y:S05]  /*0470*/  CALL.REL.NOINC `($__internal_0_$__cuda_sm3x_div_rn_noftz_f32_slowpath) ;  /* 0x0000000000207944 */ /* 0x000fea0003c00000 */
[----:B------:R-:W-:-:S07]  /*0480*/  IMAD.MOV.U32 R5, RZ, RZ, R0 ;  /* 0x000000ffff057224 */ /* 0x000fce00078e0000 */
.L_x_1:
[----:B------:R-:W-:Y:S05]  /*0490*/  BSYNC.RECONVERGENT B1 ;  /* 0x0000000000017941 */ /* 0x000fea0003800200 */
.L_x_0:
[----:B------:R-:W0:Y:S01]  /*04a0*/  LDC.64 R6, c[0x0][0x388] ;  /* 0x0000e200ff067b82 */ /* 0x000e220000000a00 */
[----:B------:R-:W-:-:S04]  /*04b0*/  IADD3 R2, PT, PT, R3, R4, R2 ;  /* 0x0000000403027210 */ /* 0x000fc80007ffe002 */
[----:B------:R-:W-:-:S05]  /*04c0*/  IADD3 R3, PT, PT, R2, 0x1, RZ ;  /* 0x0000000102037810 */ /* 0x000fca0007ffe0ff */
[----:B0-----:R-:W-:-:S05]  /*04d0*/  IMAD.WIDE.U32 R2, R3, 0x4, R6 ;  /* 0x0000000403027825 */ /* 0x001fca00078e0006 */
[----:B------:R-:W-:Y:S01]  /*04e0*/  STG.E desc[UR6][R2.64], R5 ;  /* 0x0000000502007986 */ /* 0x000fe2000c101906 */
[----:B------:R-:W-:Y:S05]  /*04f0*/  EXIT ;  /* 0x000000000000794d */ /* 0x000fea0003800000 */
        .weak           $__internal_0_$__cuda_sm3x_div_rn_noftz_f32_slowpath
        .type           $__internal_0_$__cuda_sm3x_div_rn_noftz_f32_slowpath,@function
        .size           $__internal_0_$__cuda_sm3x_div_rn_noftz_f32_slowpath,(.L_x_15 - $__internal_0_$__cuda_sm3x_div_rn_noftz_f32_slowpath)
$__internal_0_$__cuda_sm3x_div_rn_noftz_f32_slowpath:
[--C-:B------:R-:W-:Y:S01]  /*0500*/  SHF.R.U32.HI R5, RZ, 0x17, R0.reuse ;  /* 0x00000017ff057819 */ /* 0x100fe20000011600 */
[----:B------:R-:W-:Y:S04]  /*0510*/  BSSY.RECONVERGENT B0, `(.L_x_2) ;  /* 0x000005c000007945 */ /* 0x000fe80003800200 */
[----:B------:R-:W-:Y:S01]  /*0520*/  BSSY.RELIABLE B2, `(.L_x_3) ;  /* 0x000001a000027945 */ /* 0x000fe20003800100 */
[----:B------:R-:W-:Y:S01]  /*0530*/  IMAD.MOV.U32 R7, RZ, RZ, R0 ;  /* 0x000000ffff077224 */ /* 0x000fe200078e0000 */
[----:B------:R-:W-:-:S05]  /*0540*/  LOP3.LUT R5, R5, 0xff, RZ, 0xc0, !PT ;  /* 0x000000ff05057812 */ /* 0x000fca00078ec0ff */
[----:B------:R-:W-:-:S05]  /*0550*/  VIADD R9, R5, 0xffffffff ;  /* 0xffffffff05097836 */ /* 0x000fca0000000000 */
[----:B------:R-:W-:-:S13]  /*0560*/  ISETP.GT.U32.OR P0, PT, R9, 0xfd, !PT ;  /* 0x000000fd0900780c */ /* 0x000fda0007f04470 */
[----:B------:R-:W-:Y:S01]  /*0570*/  @!P0 MOV R8, RZ ;  /* 0x000000ff00088202 */ /* 0x000fe20000000f00 */
[----:B------:R-:W-:Y:S06]  /*0580*/  @!P0 BRA `(.L_x_4) ;  /* 0x00000000004c8947 */ /* 0x000fec0003800000 */
[----:B------:R-:W-:-:S13]  /*0590*/  FSETP.GTU.FTZ.AND P0, PT, |R0|, +INF , PT ;  /* 0x7f8000000000780b */ /* 0x000fda0003f1c200 */
[----:B------:R-:W-:Y:S05]  /*05a0*/  @P0 BREAK.RELIABLE B2 ;  /* 0x0000000000020942 */ /* 0x000fea0003800100 */
[----:B------:R-:W-:Y:S05]  /*05b0*/  @P0 BRA `(.L_x_5) ;  /* 0x0000000400400947 */ /* 0x000fea0003800000 */
[----:B------:R-:W-:-:S05]  /*05c0*/  IMAD.MOV.U32 R8, RZ, RZ, 0x41100000 ;  /* 0x41100000ff087424 */ /* 0x000fca00078e00ff */
[----:B------:R-:W-:-:S13]  /*05d0*/  LOP3.LUT P0, RZ, R8, 0x7fffffff, R7, 0xc8, !PT ;  /* 0x7fffffff08ff7812 */ /* 0x000fda000780c807 */
[----:B------:R-:W-:Y:S05]  /*05e0*/  @!P0 BREAK.RELIABLE B2 ;  /* 0x0000000000028942 */ /* 0x000fea0003800100 */
[----:B------:R-:W-:Y:S05]  /*05f0*/  @!P0 BRA `(.L_x_6) ;  /* 0x0000000400288947 */ /* 0x000fea0003800000 */
[----:B------:R-:W-:-:S13]  /*0600*/  LOP3.LUT P0, RZ, R7, 0x7fffffff, RZ, 0xc0, !PT ;  /* 0x7fffffff07ff7812 */ /* 0x000fda000780c0ff */
[----:B------:R-:W-:Y:S05]  /*0610*/  @!P0 BREAK.RELIABLE B2 ;  /* 0x0000000000028942 */ /* 0x000fea0003800100 */
[----:B------:R-:W-:Y:S05]  /*0620*/  @!P0 BRA `(.L_x_7) ;  /* 0x0000000400148947 */ /* 0x000fea0003800000 */
[----:B------:R-:W-:Y:S02]  /*0630*/  FSETP.NEU.FTZ.AND P0, PT, |R0|, +INF , PT ;  /* 0x7f8000000000780b */ /* 0x000fe40003f1d200 */
[----:B------:R-:W-:-:S04]  /*0640*/  LOP3.LUT P1, RZ, R8, 0x7fffffff, RZ, 0xc0, !PT ;  /* 0x7fffffff08ff7812 */ /* 0x000fc8000782c0ff */
[----:B------:R-:W-:-:S13]  /*0650*/  PLOP3.LUT P0, PT, P0, P1, PT, 0x2f, 0xf2 ;  /* 0x0000000000f2781c */ /* 0x000fda0000702577 */
[----:B------:R-:W-:Y:S05]  /*0660*/  @P0 BREAK.RELIABLE B2 ;  /* 0x0000000000020942 */ /* 0x000fea0003800100 */
[----:B------:R-:W-:Y:S05]  /*0670*/  @P0 BRA `(.L_x_8) ;  /* 0x0000000000f40947 */ /* 0x000fea0003800000 */
[----:B------:R-:W-:-:S13]  /*0680*/  ISETP.GE.AND P0, PT, R9, RZ, PT ;  /* 0x000000ff0900720c */ /* 0x000fda0003f06270 */
[----:B------:R-:W-:Y:S02]  /*0690*/  @P0 IMAD.MOV.U32 R8, RZ, RZ, RZ ;  /* 0x000000ffff080224 */ /* 0x000fe400078e00ff */
[----:B------:R-:W-:Y:S01]  /*06a0*/  @!P0 FFMA R7, R0, 1.84467440737095516160e+19, RZ ;  /* 0x5f80000000078823 */ /* 0x000fe200000000ff */
[----:B------:R-:W-:-:S07]  /*06b0*/  @!P0 MOV R8, 0xffffffc0 ;  /* 0xffffffc000088802 */ /* 0x000fce0000000f00 */
.L_x_4:
[----:B------:R-:W-:Y:S05]  /*06c0*/  BSYNC.RELIABLE B2 ;  /* 0x0000000000027941 */ /* 0x000fea0003800100 */
.L_x_3:
[----:B------:R-:W-:Y:S01]  /*06d0*/  UMOV UR4, 0x41100000 ;  /* 0x4110000000047882 */ /* 0x000fe20000000000 */
[----:B------:R-:W-:Y:S01]  /*06e0*/  VIADD R5, R5, 0xffffff81 ;  /* 0xffffff8105057836 */ /* 0x000fe20000000000 */
[----:B------:R-:W-:Y:S01]  /*06f0*/  UIADD3 UR4, UPT, UPT, UR4, -0x1800000, URZ ;  /* 0xfe80000004047890 */ /* 0x000fe2000fffe0ff */
[----:B------:R-:W-:Y:S02]  /*0700*/  BSSY.RECONVERGENT B2, `(.L_x_9) ;  /* 0x0000033000027945 */ /* 0x000fe40003800200 */
[----:B------:R-:W-:Y:S01]  /*0710*/  IMAD R0, R5, -0x800000, R7 ;  /* 0xff80000005007824 */ /* 0x000fe200078e0207 */
[----:B------:R-:W-:Y:S02]  /*0720*/  IADD3 R8, PT, PT, R8, -0x3, R5 ;  /* 0xfffffffd08087810 */ /* 0x000fe40007ffe005 */
[----:B------:R-:W-:-:S03]  /*0730*/  FADD.FTZ R11, -RZ, -UR4 ;  /* 0x80000004ff0b7e21 */ /* 0x000fc60008010100 */
[----:B------:R-:W0:Y:S02]  /*0740*/  MUFU.RCP R9, UR4 ;  /* 0x0000000400097d08 */ /* 0x000e240008001000 */
[----:B0-----:R-:W-:-:S04]  /*0750*/  FFMA R10, R9, R11, 1 ;  /* 0x3f800000090a7423 */ /* 0x001fc8000000000b */
[----:B------:R-:W-:-:S04]  /*0760*/  FFMA R9, R9, R10, R9 ;  /* 0x0000000a09097223 */ /* 0x000fc80000000009 */
[----:B------:R-:W-:-:S04]  /*0770*/  FFMA R10, R0, R9, RZ ;  /* 0x00000009000a7223 */ /* 0x000fc800000000ff */
[----:B------:R-:W-:-:S04]  /*0780*/  FFMA R7, R11, R10, R0 ;  /* 0x0000000a0b077223 */ /* 0x000fc80000000000 */
[----:B------:R-:W-:-:S04]  /*0790*/  FFMA R10, R9, R7, R10 ;  /* 0x00000007090a7223 */ /* 0x000fc8000000000a */
[----:B------:R-:W-:-:S04]  /*07a0*/  FFMA R11, R11, R10, R0 ;  /* 0x0000000a0b0b7223 */ /* 0x000fc80000000000 */
[----:B------:R-:W-:-:S05]  /*07b0*/  FFMA R0, R9, R11, R10 ;  /* 0x0000000b09007223 */ /* 0x000fca000000000a */
[----:B------:R-:W-:-:S04]  /*07c0*/  SHF.R.U32.HI R7, RZ, 0x17, R0 ;  /* 0x00000017ff077819 */ /* 0x000fc80000011600 */
[----:B------:R-:W-:-:S05]  /*07d0*/  LOP3.LUT R7, R7, 0xff, RZ, 0xc0, !PT ;  /* 0x000000ff07077812 */ /* 0x000fca00078ec0ff */
[----:B------:R-:W-:-:S05]  /*07e0*/  IMAD.IADD R12, R7, 0x1, R8 ;  /* 0x00000001070c7824 */ /* 0x000fca00078e0208 */
[----:B------:R-:W-:-:S04]  /*07f0*/  IADD3 R5, PT, PT, R12, -0x1, RZ ;  /* 0xffffffff0c057810 */ /* 0x000fc80007ffe0ff */
[----:B------:R-:W-:-:S13]  /*0800*/  ISETP.GE.U32.AND P0, PT, R5, 0xfe, PT ;  /* 0x000000fe0500780c */ /* 0x000fda0003f06070 */
[----:B------:R-:W-:Y:S05]  /*0810*/  @!P0 BRA `(.L_x_10) ;  /* 0x0000000000808947 */ /* 0x000fea0003800000 */
[----:B------:R-:W-:-:S13]  /*0820*/  ISETP.GT.AND P0, PT, R12, 0xfe, PT ;  /* 0x000000fe0c00780c */ /* 0x000fda0003f04270 */
[----:B------:R-:W-:Y:S05]  /*0830*/  @P0 BRA `(.L_x_11) ;  /* 0x00000000006c0947 */ /* 0x000fea0003800000 */
[----:B------:R-:W-:-:S13]  /*0840*/  ISETP.GE.AND P0, PT, R12, 0x1, PT ;  /* 0x000000010c00780c */ /* 0x000fda0003f06270 */
[----:B------:R-:W-:Y:S05]  /*0850*/  @P0 BRA `(.L_x_12) ;  /* 0x0000000000740947 */ /* 0x000fea0003800000 */
[----:B------:R-:W-:Y:S02]  /*0860*/  ISETP.GE.AND P0, PT, R12, -0x18, PT ;  /* 0xffffffe80c00780c */ /* 0x000fe40003f06270 */
[----:B------:R-:W-:-:S11]  /*0870*/  LOP3.LUT R0, R0, 0x80000000, RZ, 0xc0, !PT ;  /* 0x8000000000007812 */ /* 0x000fd600078ec0ff */
[----:B------:R-:W-:Y:S05]  /*0880*/  @!P0 BRA `(.L_x_12) ;  /* 0x0000000000688947 */ /* 0x000fea0003800000 */
[CCC-:B------:R-:W-:Y:S01]  /*0890*/  FFMA.RZ R5, R9.reuse, R11.reuse, R10.reuse ;  /* 0x0000000b09057223 */ /* 0x1c0fe2000000c00a */
[-CC-:B------:R-:W-:Y:S01]  /*08a0*/  FFMA.RM R8, R9, R11.reuse, R10.reuse ;  /* 0x0000000b09087223 */ /* 0x180fe2000000400a */
[C---:B------:R-:W-:Y:S02]  /*08b0*/  ISETP.NE.AND P2, PT, R12.reuse, RZ, PT ;  /* 0x000000ff0c00720c */ /* 0x040fe40003f45270 */
[C---:B------:R-:W-:Y:S02]  /*08c0*/  ISETP.NE.AND P1, PT, R12.reuse, RZ, PT ;  /* 0x000000ff0c00720c */ /* 0x040fe40003f25270 */
[----:B------:R-:W-:Y:S01]  /*08d0*/  LOP3.LUT R7, R5, 0x7fffff, RZ, 0xc0, !PT ;  /* 0x007fffff05077812 */ /* 0x000fe200078ec0ff */
[----:B------:R-:W-:Y:S01]  /*08e0*/  FFMA.RP R5, R9, R11, R10 ;  /* 0x0000000b09057223 */ /* 0x000fe2000000800a */
[----:B------:R-:W-:Y:S02]  /*08f0*/  VIADD R10, R12, 0x20 ;  /* 0x000000200c0a7836 */ /* 0x000fe40000000000 */
[----:B------:R-:W-:Y:S01]  /*0900*/  LOP3.LUT R7, R7, 0x800000, RZ, 0xfc, !PT ;  /* 0x0080000007077812 */ /* 0x000fe200078efcff */
[----:B------:R-:W-:Y:S01]  /*0910*/  IMAD.MOV R9, RZ, RZ, -R12 ;  /* 0x000000ffff097224 */ /* 0x000fe200078e0a0c */
[----:B------:R-:W-:-:S02]  /*0920*/  FSETP.NEU.FTZ.AND P0, PT, R5, R8, PT ;  /* 0x000000080500720b */ /* 0x000fc40003f1d000 */
[----:B------:R-:W-:Y:S02]  /*0930*/  SHF.L.U32 R10, R7, R10, RZ ;  /* 0x0000000a070a7219 */ /* 0x000fe400000006ff */
[----:B------:R-:W-:Y:S02]  /*0940*/  SEL R8, R9, RZ, P2 ;  /* 0x000000ff09087207 */ /* 0x000fe40001000000 */
[----:B------:R-:W-:Y:S02]  /*0950*/  ISETP.NE.AND P1, PT, R10, RZ, P1 ;  /* 0x000000ff0a00720c */ /* 0x000fe40000f25270 */
[----:B------:R-:W-:Y:S02]  /*0960*/  SHF.R.U32.HI R8, RZ, R8, R7 ;  /* 0x00000008ff087219 */ /* 0x000fe40000011607 */
[----:B------:R-:W-:Y:S02]  /*0970*/  PLOP3.LUT P0, PT, P0, P1, PT, 0xf8, 0x8f ;  /* 0x00000000008f781c */ /* 0x000fe40000703f70 */
[----:B------:R-:W-:-:S02]  /*0980*/  SHF.R.U32.HI R10, RZ, 0x1, R8 ;  /* 0x00000001ff0a7819 */ /* 0x000fc40000011608 */
[----:B------:R-:W-:-:S04]  /*0990*/  SEL R5, RZ, 0x1, !P0 ;  /* 0x00000001ff057807 */ /* 0x000fc80004000000 */
[----:B------:R-:W-:-:S04]  /*09a0*/  LOP3.LUT R5, R5, 0x1, R10, 0xf8, !PT ;  /* 0x0000000105057812 */ /* 0x000fc800078ef80a */
[----:B------:R-:W-:-:S04]  /*09b0*/  LOP3.LUT R5, R5, R8, RZ, 0xc0, !PT ;  /* 0x0000000805057212 */ /* 0x000fc800078ec0ff */
[----:B------:R-:W-:-:S04]  /*09c0*/  IADD3 R5, PT, PT, R10, R5, RZ ;  /* 0x000000050a057210 */ /* 0x000fc80007ffe0ff */
[----:B------:R-:W-:Y:S01]  /*09d0*/  LOP3.LUT R0, R5, R0, RZ, 0xfc, !PT ;  /* 0x0000000005007212 */ /* 0x000fe200078efcff */
[----:B------:R-:W-:Y:S06]  /*09e0*/  BRA `(.L_x_12) ;  /* 0x0000000000107947 */ /* 0x000fec0003800000 */
.L_x_11:
[----:B------:R-:W-:-:S04]  /*09f0*/  LOP3.LUT R0, R0, 0x80000000, RZ, 0xc0, !PT ;  /* 0x8000000000007812 */ /* 0x000fc800078ec0ff */
[----:B------:R-:W-:Y:S01]  /*0a00*/  LOP3.LUT R0, R0, 0x7f800000, RZ, 0xfc, !PT ;  /* 0x7f80000000007812 */ /* 0x000fe200078efcff */
[----:B------:R-:W-:Y:S06]  /*0a10*/  BRA `(.L_x_12) ;  /* 0x0000000000047947 */ /* 0x000fec0003800000 */
.L_x_10:
[----:B------:R-:W-:-:S07]  /*0a20*/  IMAD R0, R8, 0x800000, R0 ;  /* 0x0080000008007824 */ /* 0x000fce00078e0200 */
.L_x_12:
[----:B------:R-:W-:Y:S05]  /*0a30*/  BSYNC.RECONVERGENT B2 ;  /* 0x0000000000027941 */ /* 0x000fea0003800200 */
.L_x_9:
[----:B------:R-:W-:Y:S05]  /*0a40*/  BRA `(.L_x_13) ;  /* 0x0000000000207947 */ /* 0x000fea0003800000 */
.L_x_8:
[----:B------:R-:W-:-:S04]  /*0a50*/  LOP3.LUT R0, R8, 0x80000000, R7, 0x48, !PT ;  /* 0x8000000008007812 */ /* 0x000fc800078e4807 */
[----:B------:R-:W-:Y:S01]  /*0a60*/  LOP3.LUT R0, R0, 0x7f800000, RZ, 0xfc, !PT ;  /* 0x7f80000000007812 */ /* 0x000fe200078efcff */
[----:B------:R-:W-:Y:S06]  /*0a70*/  BRA `(.L_x_13) ;  /* 0x0000000000147947 */ /* 0x000fec0003800000 */
.L_x_7:
[----:B------:R-:W-:Y:S01]  /*0a80*/  LOP3.LUT R0, R8, 0x80000000, R7, 0x48, !PT ;  /* 0x8000000008007812 */ /* 0x000fe200078e4807 */
[----:B------:R-:W-:Y:S06]  /*0a90*/  BRA `(.L_x_13) ;  /* 0x00000000000c7947 */ /* 0x000fec0003800000 */
.L_x_6:
[----:B------:R-:W0:Y:S01]  /*0aa0*/  MUFU.RSQ R0, -QNAN ;  /* 0xffc0000000007908 */ /* 0x000e220000001400 */
[----:B------:R-:W-:Y:S05]  /*0ab0*/  BRA `(.L_x_13) ;  /* 0x0000000000047947 */ /* 0x000fea0003800000 */
.L_x_5:
[----:B------:R-:W-:-:S07]  /*0ac0*/  FADD.FTZ R0, R0, 9 ;  /* 0x4110000000007421 */ /* 0x000fce0000010000 */
.L_x_13:
[----:B------:R-:W-:Y:S05]  /*0ad0*/  BSYNC.RECONVERGENT B0 ;  /* 0x0000000000007941 */ /* 0x000fea0003800200 */
.L_x_2:
[----:B------:R-:W-:-:S04]  /*0ae0*/  HFMA2 R7, -RZ, RZ, 0, 0 ;  /* 0x00000000ff077431 */ /* 0x000fc800000001ff */
[----:B0-----:R-:W-:Y:S05]  /*0af0*/  RET.REL.NODEC R6 `(_Z14NNSmoothKernelPfS_m) ;  /* 0xfffffff406407950 */ /* 0x001fea0003c3ffff */
.L_x_14:
[----:B------:R-:W-:-:S00]  /*0b00*/  BRA `(.L_x_14) ;  /* 0xfffffffc00fc7947 */ /* 0x000fc0000383ffff */
[----:B------:R-:W-:-:S00]  /*0b10*/  NOP ;  /* 0x0000000000007918 */ /* 0x000fc00000000000 */
        /* <DEDUP_REMOVED lines=14> */
.L_x_15:


//--------------------- .nv.shared._Z14NNSmoothKernelPfS_m --------------------------
	.section	.nv.shared._Z14NNSmoothKernelPfS_m,"aw",@nobits
	.sectionflags	@""
	.align	16
	.zero		1024


//--------------------- .nv.shared.reserved.0     --------------------------
	.section	.nv.shared.reserved.0,"aw",@nobits
	.weak		__nv_reservedSMEM_offset_0_alias
	.size		__nv_reservedSMEM_offset_0_alias, 0, 64
	.other		__nv_reservedSMEM_offset_0_alias,@"STO_CUDA_RESERVED_SHARED STV_DEFAULT"
__nv_reservedSMEM_offset_0_alias:
	.zero		0
	.zero		64


//--------------------- .nv.constant0._Z14NNSmoothKernelPfS_m --------------------------
	.section	.nv.constant0._Z14NNSmoothKernelPfS_m,"a",@progbits
	.sectionflags	@""
	.align	4
.nv.constant0._Z14NNSmoothKernelPfS_m:
	.zero		920


//--------------------- SYMBOLS --------------------------

	.type		.nv.reservedSmem.offset0,@object
	.size		.nv.reservedSmem.offset0,0x4
	.type		.nv.reservedSmem.cap,@object
	.size		.nv.reservedSmem.cap,0x4
